//
// Generated by NVIDIA NVVM Compiler
//
// Compiler Build ID: CL-36424714
// Cuda compilation tools, release 13.0, V13.0.88
// Based on NVVM 20.0.0
//

.version 9.0
.target sm_100
.address_size 64

	// .globl	_Z9histogramPcPii

.visible .entry _Z9histogramPcPii(
	.param .u64 .ptr .align 1 _Z9histogramPcPii_param_0,
	.param .u64 .ptr .align 1 _Z9histogramPcPii_param_1,
	.param .u32 _Z9histogramPcPii_param_2
)
{
	.reg .pred 	%p<2>;
	.reg .b32 	%r<8>;
	.reg .b64 	%rd<9>;

	ld.param.u64 	%rd1, [_Z9histogramPcPii_param_0];
	ld.param.u64 	%rd2, [_Z9histogramPcPii_param_1];
	ld.param.u32 	%r2, [_Z9histogramPcPii_param_2];
	mov.u32 	%r3, %ctaid.x;
	mov.u32 	%r4, %ntid.x;
	mov.u32 	%r5, %tid.x;
	mad.lo.s32 	%r1, %r3, %r4, %r5;
	setp.ge.s32 	%p1, %r1, %r2;
	@%p1 bra 	$L__BB0_2;
	cvta.to.global.u64 	%rd3, %rd1;
	cvta.to.global.u64 	%rd4, %rd2;
	cvt.s64.s32 	%rd5, %r1;
	add.s64 	%rd6, %rd3, %rd5;
	ld.global.s8 	%r6, [%rd6];
	mul.wide.s32 	%rd7, %r6, 4;
	add.s64 	%rd8, %rd4, %rd7;
	atom.global.add.u32 	%r7, [%rd8+-260], 1;
$L__BB0_2:
	ret;

}


// ===== COMPILED SASS (sm_100) =====

	.target	sm_100

	.elftype	@"ET_EXEC"


//--------------------- .note.nv.tkinfo           --------------------------
	.section	.note.nv.tkinfo,"",@"SHT_NOTE"
	.sectionflags	@"SHF_NOTE_NV_TKINFO"
	.tkinfo
        /*0018*/ 	.word	0x00000002
        /*0030*/ 	.string	""
        /*0030*/ 	.string	"ptxas"
        /*0030*/ 	.string	"Cuda compilation tools, release 13.0, V13.0.88"
        /*0030*/ 	.string	"Build cuda_13.0.r13.0/compiler.36424714_0"
        /*0030*/ 	.string	"-arch sm_100 -m 64 "



//--------------------- .note.nv.cuinfo           --------------------------
	.section	.note.nv.cuinfo,"",@"SHT_NOTE"
	.sectionflags	@"SHF_NOTE_NV_CUINFO"
        /*0018*/ 	.short	0x0002
        /*001a*/ 	.short	0x0064
        /*001c*/ 	.short	0x0082
	.zero		2


//--------------------- .nv.info                  --------------------------
	.section	.nv.info,"",@"SHT_CUDA_INFO"
	.align	4


	//----- nvinfo : EIATTR_REGCOUNT
	.align		4
        /*0000*/ 	.byte	0x04, 0x2f
        /*0002*/ 	.short	(.L_1 - .L_0)
	.align		4
.L_0:
        /*0004*/ 	.word	index@(_Z9histogramPcPii)
        /*0008*/ 	.word	0x0000000a


	//----- nvinfo : EIATTR_FRAME_SIZE
	.align		4
.L_1:
        /*000c*/ 	.byte	0x04, 0x11
        /*000e*/ 	.short	(.L_3 - .L_2)
	.align		4
.L_2:
        /*0010*/ 	.word	index@(_Z9histogramPcPii)
        /*0014*/ 	.word	0x00000000


	//----- nvinfo : EIATTR_MIN_STACK_SIZE
	.align		4
.L_3:
        /*0018*/ 	.byte	0x04, 0x12
        /*001a*/ 	.short	(.L_5 - .L_4)
	.align		4
.L_4:
        /*001c*/ 	.word	index@(_Z9histogramPcPii)
        /*0020*/ 	.word	0x00000000
.L_5:


//--------------------- .nv.compat                --------------------------
	.section	.nv.compat,"",@"SHT_CUDA_COMPAT_INFO"
	.align	4
        /*0000*/ 	.byte	0x02, 0x09, 0x00, 0x00, 0x02, 0x02, 0x01, 0x00, 0x02, 0x05, 0x05, 0x00, 0x03, 0x07, 0x01, 0x01
        /*0010*/ 	.byte	0x02, 0x03, 0x00, 0x00, 0x02, 0x06, 0x01, 0x00, 0x04, 0x0b, 0x08, 0x00, 0x09, 0x00, 0x00, 0x00
        /*0020*/ 	.byte	0x00, 0x00, 0x00, 0x00


//--------------------- .nv.info._Z9histogramPcPii --------------------------
	.section	.nv.info._Z9histogramPcPii,"",@"SHT_CUDA_INFO"
	.sectionflags	@""
	.align	4


	//----- nvinfo : EIATTR_CUDA_API_VERSION
	.align		4
        /*0000*/ 	.byte	0x04, 0x37
        /*0002*/ 	.short	(.L_7 - .L_6)
.L_6:
        /*0004*/ 	.word	0x00000082


	//----- nvinfo : EIATTR_KPARAM_INFO
	.align		4
.L_7:
        /*0008*/ 	.byte	0x04, 0x17
        /*000a*/ 	.short	(.L_9 - .L_8)
.L_8:
        /*000c*/ 	.word	0x00000000
        /*0010*/ 	.short	0x0002
        /*0012*/ 	.short	0x0010
        /*0014*/ 	.byte	0x00, 0xf0, 0x11, 0x00


	//----- nvinfo : EIATTR_KPARAM_INFO
	.align		4
.L_9:
        /*0018*/ 	.byte	0x04, 0x17
        /*001a*/ 	.short	(.L_11 - .L_10)
.L_10:
        /*001c*/ 	.word	0x00000000
        /*0020*/ 	.short	0x0001
        /*0022*/ 	.short	0x0008
        /*0024*/ 	.byte	0x00, 0xf5, 0x21, 0x00


	//----- nvinfo : EIATTR_KPARAM_INFO
	.align		4
.L_11:
        /*0028*/ 	.byte	0x04, 0x17
        /*002a*/ 	.short	(.L_13 - .L_12)
.L_12:
        /*002c*/ 	.word	0x00000000
        /*0030*/ 	.short	0x0000
        /*0032*/ 	.short	0x0000
        /*0034*/ 	.byte	0x00, 0xf5, 0x21, 0x00


	//----- nvinfo : EIATTR_SPARSE_MMA_MASK
	.align		4
.L_13:
        /*0038*/ 	.byte	0x03, 0x50
        /*003a*/ 	.short	0x0000


	//----- nvinfo : EIATTR_MAXREG_COUNT
	.align		4
        /*003c*/ 	.byte	0x03, 0x1b
        /*003e*/ 	.short	0x00ff


	//----- nvinfo : EIATTR_MERCURY_ISA_VERSION
	.align		4
        /*0040*/ 	.byte	0x03, 0x5f
        /*0042*/ 	.short	0x0101


	//----- nvinfo : EIATTR_VRC_CTA_INIT_COUNT
	.align		4
        /*0044*/ 	.byte	0x02, 0x4a
	.zero		1
	.zero		1


	//----- nvinfo : EIATTR_EXIT_INSTR_OFFSETS
	.align		4
        /*0048*/ 	.byte	0x04, 0x1c
        /*004a*/ 	.short	(.L_15 - .L_14)


	//   ....[0]....
.L_14:
        /*004c*/ 	.word	0x00000070


	//   ....[1]....
        /*0050*/ 	.word	0x00000110


	//----- nvinfo : EIATTR_CBANK_PARAM_SIZE
	.align		4
.L_15:
        /*0054*/ 	.byte	0x03, 0x19
        /*0056*/ 	.short	0x0014


	//----- nvinfo : EIATTR_PARAM_CBANK
	.align		4
        /*0058*/ 	.byte	0x04, 0x0a
        /*005a*/ 	.short	(.L_17 - .L_16)
	.align		4
.L_16:
        /*005c*/ 	.word	index@(.nv.constant0._Z9histogramPcPii)
        /*0060*/ 	.short	0x0380
        /*0062*/ 	.short	0x0014


	//----- nvinfo : EIATTR_SW_WAR
	.align		4
.L_17:
        /*0064*/ 	.byte	0x04, 0x36
        /*0066*/ 	.short	(.L_19 - .L_18)
.L_18:
        /*0068*/ 	.word	0x00000008
.L_19:


//--------------------- .nv.callgraph             --------------------------
	.section	.nv.callgraph,"",@"SHT_CUDA_CALLGRAPH"
	.align	4
	.sectionentsize	8
	.align		4
        /*0000*/ 	.word	0x00000000
	.align		4
        /*0004*/ 	.word	0xffffffff
	.align		4
        /*0008*/ 	.word	0x00000000
	.align		4
        /*000c*/ 	.word	0xfffffffe
	.align		4
        /*0010*/ 	.word	0x00000000
	.align		4
        /*0014*/ 	.word	0xfffffffd
	.align		4
        /*0018*/ 	.word	0x00000000
	.align		4
        /*001c*/ 	.word	0xfffffffc


//--------------------- .text._Z9histogramPcPii   --------------------------
	.section	.text._Z9histogramPcPii,"ax",@progbits
	.align	128
        .global         _Z9histogramPcPii
        .type           _Z9histogramPcPii,@function
        .size           _Z9histogramPcPii,(.L_x_1 - _Z9histogramPcPii)
        .other          _Z9histogramPcPii,@"STO_CUDA_ENTRY STV_DEFAULT"
_Z9histogramPcPii:
.text._Z9histogramPcPii:
[----:B------:R-:W-:Y:S01]  /*0000*/  LDC R1, c[0x0][0x37c] ;  /* 0x0000df00ff017b82 */ /* 0x000fe20000000800 */
[----:B------:R-:W0:Y:S07]  /*0010*/  S2R R3, SR_TID.X ;  /* 0x0000000000037919 */ /* 0x000e2e0000002100 */
[----:B------:R-:W0:Y:S01]  /*0020*/  S2UR UR4, SR_CTAID.X ;  /* 0x00000000000479c3 */ /* 0x000e220000002500 */
[----:B------:R-:W1:Y:S07]  /*0030*/  LDCU UR5, c[0x0][0x390] ;  /* 0x00007200ff0577ac */ /* 0x000e6e0008000800 */
[----:B------:R-:W0:Y:S02]  /*0040*/  LDC R0, c[0x0][0x360] ;  /* 0x0000d800ff007b82 */ /* 0x000e240000000800 */
[----:B0-----:R-:W-:-:S05]  /*0050*/  IMAD R0, R0, UR4, R3 ;  /* 0x0000000400007c24 */ /* 0x001fca000f8e0203 */
[----:B-1----:R-:W-:-:S13]  /*0060*/  ISETP.GE.AND P0, PT, R0, UR5, PT ;  /* 0x0000000500007c0c */ /* 0x002fda000bf06270 */
[----:B------:R-:W-:Y:S05]  /*0070*/  @P0 EXIT ;  /* 0x000000000000094d */ /* 0x000fea0003800000 */
[----:B------:R-:W0:Y:S01]  /*0080*/  LDCU.64 UR6, c[0x0][0x380] ;  /* 0x00007000ff0677ac */ /* 0x000e220008000a00 */
[----:B------:R-:W1:Y:S01]  /*0090*/  LDC.64 R2, c[0x0][0x388] ;  /* 0x0000e200ff027b82 */ /* 0x000e620000000a00 */
[----:B------:R-:W2:Y:S01]  /*00a0*/  LDCU.64 UR4, c[0x0][0x358] ;  /* 0x00006b00ff0477ac */ /* 0x000ea20008000a00 */
[----:B0-----:R-:W-:-:S04]  /*00b0*/  IADD3 R4, P0, PT, R0, UR6, RZ ;  /* 0x0000000600047c10 */ /* 0x001fc8000ff1e0ff */
[----:B------:R-:W-:-:S06]  /*00c0*/  LEA.HI.X.SX32 R5, R0, UR7, 0x1, P0 ;  /* 0x0000000700057c11 */ /* 0x000fcc00080f0eff */
[----:B--2---:R-:W1:Y:S01]  /*00d0*/  LDG.E.S8 R5, desc[UR4][R4.64] ;  /* 0x0000000404057981 */ /* 0x004e62000c1e1300 */
[----:B------:R-:W-:Y:S02]  /*00e0*/  HFMA2 R7, -RZ, RZ, 0, 5.9604644775390625e-08 ;  /* 0x00000001ff077431 */ /* 0x000fe400000001ff */
[----:B-1----:R-:W-:-:S05]  /*00f0*/  IMAD.WIDE R2, R5, 0x4, R2 ;  /* 0x0000000405027825 */ /* 0x002fca00078e0202 */
[----:B------:R-:W-:Y:S01]  /*0100*/  REDG.E.ADD.STRONG.GPU desc[UR4][R2.64+-0x104], R7 ;  /* 0xfffefc070200798e */ /* 0x000fe2000c12e104 */
[----:B------:R-:W-:Y:S05]  /*0110*/  EXIT ;  /* 0x000000000000794d */ /* 0x000fea0003800000 */
.L_x_0:
[----:B------:R-:W-:-:S00]  /*0120*/  BRA `(.L_x_0) ;  /* 0xfffffffc00fc7947 */ /* 0x000fc0000383ffff */
[----:B------:R-:W-:-:S00]  /*0130*/  NOP ;  /* 0x0000000000007918 */ /* 0x000fc00000000000 */
        /* <DEDUP_REMOVED lines=12> */
.L_x_1:


//--------------------- .nv.shared.reserved.0     --------------------------
	.section	.nv.shared.reserved.0,"aw",@nobits
	.weak		__nv_reservedSMEM_offset_0_alias
	.size		__nv_reservedSMEM_offset_0_alias, 0, 64
	.other		__nv_reservedSMEM_offset_0_alias,@"STO_CUDA_RESERVED_SHARED STV_DEFAULT"
__nv_reservedSMEM_offset_0_alias:
	.zero		0
	.zero		64


//--------------------- .nv.constant0._Z9histogramPcPii --------------------------
	.section	.nv.constant0._Z9histogramPcPii,"a",@progbits
	.sectionflags	@""
	.align	4
.nv.constant0._Z9histogramPcPii:
	.zero		916


//--------------------- SYMBOLS --------------------------

	.type		.nv.reservedSmem.offset0,@object
	.size		.nv.reservedSmem.offset0,0x4
